	.headerflags	@"EF_CUDA_TEXMODE_UNIFIED EF_CUDA_64BIT_ADDRESS EF_CUDA_ACCELERATORS EF_CUDA_SM90 EF_CUDA_VIRTUAL_SM(EF_CUDA_SM90)"
	.elftype	@"ET_EXEC"


//--------------------- .nv.info                  --------------------------
	.section	.nv.info,"",@"SHT_CUDA_INFO"
	.align	4


	//----- nvinfo : EIATTR_REGCOUNT
	.align		4
        /*0000*/ 	.byte	0x04, 0x2f
        /*0002*/ 	.short	(.L_2 - .L_1)
	.align		4
.L_1:
        /*0004*/ 	.word	index@(triton_poi_fused_clone_13)
        /*0008*/ 	.word	0x00000018


	//----- nvinfo : EIATTR_MIN_STACK_SIZE
	.align		4
.L_2:
        /*000c*/ 	.byte	0x04, 0x12
        /*000e*/ 	.short	(.L_4 - .L_3)
	.align		4
.L_3:
        /*0010*/ 	.word	index@(triton_poi_fused_clone_13)
        /*0014*/ 	.word	0x00000000


	//----- nvinfo : EIATTR_FRAME_SIZE
	.align		4
.L_4:
        /*0018*/ 	.byte	0x04, 0x11
        /*001a*/ 	.short	(.L_6 - .L_5)
	.align		4
.L_5:
        /*001c*/ 	.word	index@(triton_poi_fused_clone_13)
        /*0020*/ 	.word	0x00000000


	//----- nvinfo : EIATTR_MIN_STACK_SIZE
	.align		4
.L_6:
        /*0024*/ 	.byte	0x04, 0x12
        /*0026*/ 	.short	(.L_8 - .L_7)
	.align		4
.L_7:
        /*0028*/ 	.word	index@(triton_poi_fused_clone_13)
        /*002c*/ 	.word	0x00000000
.L_8:


//--------------------- .nv.info.triton_poi_fused_clone_13 --------------------------
	.section	.nv.info.triton_poi_fused_clone_13,"",@"SHT_CUDA_INFO"
	.sectionflags	@""
	.align	4


	//----- nvinfo : EIATTR_CUDA_API_VERSION
	.align		4
        /*0000*/ 	.byte	0x04, 0x37
        /*0002*/ 	.short	(.L_10 - .L_9)
.L_9:
        /*0004*/ 	.word	0x0000007c


	//----- nvinfo : EIATTR_KPARAM_INFO
	.align		4
.L_10:
        /*0008*/ 	.byte	0x04, 0x17
        /*000a*/ 	.short	(.L_12 - .L_11)
.L_11:
        /*000c*/ 	.word	0x00000000
        /*0010*/ 	.short	0x0007
        /*0012*/ 	.short	0x0034
        /*0014*/ 	.byte	0x00, 0xf0, 0x11, 0x00


	//----- nvinfo : EIATTR_KPARAM_INFO
	.align		4
.L_12:
        /*0018*/ 	.byte	0x04, 0x17
        /*001a*/ 	.short	(.L_14 - .L_13)
.L_13:
        /*001c*/ 	.word	0x00000000
        /*0020*/ 	.short	0x0006
        /*0022*/ 	.short	0x0030
        /*0024*/ 	.byte	0x00, 0xf0, 0x11, 0x00


	//----- nvinfo : EIATTR_KPARAM_INFO
	.align		4
.L_14:
        /*0028*/ 	.byte	0x04, 0x17
        /*002a*/ 	.short	(.L_16 - .L_15)
.L_15:
        /*002c*/ 	.word	0x00000000
        /*0030*/ 	.short	0x0005
        /*0032*/ 	.short	0x0028
        /*0034*/ 	.byte	0x00, 0xf4, 0x21, 0x00


	//----- nvinfo : EIATTR_KPARAM_INFO
	.align		4
.L_16:
        /*0038*/ 	.byte	0x04, 0x17
        /*003a*/ 	.short	(.L_18 - .L_17)
.L_17:
        /*003c*/ 	.word	0x00000000
        /*0040*/ 	.short	0x0004
        /*0042*/ 	.short	0x0020
        /*0044*/ 	.byte	0x00, 0xf4, 0x21, 0x00


	//----- nvinfo : EIATTR_KPARAM_INFO
	.align		4
.L_18:
        /*0048*/ 	.byte	0x04, 0x17
        /*004a*/ 	.short	(.L_20 - .L_19)
.L_19:
        /*004c*/ 	.word	0x00000000
        /*0050*/ 	.short	0x0003
        /*0052*/ 	.short	0x0018
        /*0054*/ 	.byte	0x00, 0xf4, 0x21, 0x00


	//----- nvinfo : EIATTR_KPARAM_INFO
	.align		4
.L_20:
        /*0058*/ 	.byte	0x04, 0x17
        /*005a*/ 	.short	(.L_22 - .L_21)
.L_21:
        /*005c*/ 	.word	0x00000000
        /*0060*/ 	.short	0x0002
        /*0062*/ 	.short	0x0010
        /*0064*/ 	.byte	0x00, 0xf4, 0x21, 0x00


	//----- nvinfo : EIATTR_KPARAM_INFO
	.align		4
.L_22:
        /*0068*/ 	.byte	0x04, 0x17
        /*006a*/ 	.short	(.L_24 - .L_23)
.L_23:
        /*006c*/ 	.word	0x00000000
        /*0070*/ 	.short	0x0001
        /*0072*/ 	.short	0x0008
        /*0074*/ 	.byte	0x00, 0xf4, 0x21, 0x00


	//----- nvinfo : EIATTR_KPARAM_INFO
	.align		4
.L_24:
        /*0078*/ 	.byte	0x04, 0x17
        /*007a*/ 	.short	(.L_26 - .L_25)
.L_25:
        /*007c*/ 	.word	0x00000000
        /*0080*/ 	.short	0x0000
        /*0082*/ 	.short	0x0000
        /*0084*/ 	.byte	0x00, 0xf4, 0x21, 0x00


	//----- nvinfo : EIATTR_SPARSE_MMA_MASK
	.align		4
.L_26:
        /*0088*/ 	.byte	0x03, 0x50
        /*008a*/ 	.short	0x0000


	//----- nvinfo : EIATTR_MAXREG_COUNT
	.align		4
        /*008c*/ 	.byte	0x03, 0x1b
        /*008e*/ 	.short	0x00ff


	//----- nvinfo : EIATTR_EXIT_INSTR_OFFSETS
	.align		4
        /*0090*/ 	.byte	0x04, 0x1c
        /*0092*/ 	.short	(.L_28 - .L_27)


	//   ....[0]....
.L_27:
        /*0094*/ 	.word	0x00000540


	//   ....[1]....
        /*0098*/ 	.word	0x000005a0


	//----- nvinfo : EIATTR_REQNTID
	.align		4
.L_28:
        /*009c*/ 	.byte	0x04, 0x10
        /*009e*/ 	.short	(.L_30 - .L_29)
.L_29:
        /*00a0*/ 	.word	0x00000080
        /*00a4*/ 	.word	0x00000001
        /*00a8*/ 	.word	0x00000001


	//----- nvinfo : EIATTR_CBANK_PARAM_SIZE
	.align		4
.L_30:
        /*00ac*/ 	.byte	0x03, 0x19
        /*00ae*/ 	.short	0x0038


	//----- nvinfo : EIATTR_PARAM_CBANK
	.align		4
        /*00b0*/ 	.byte	0x04, 0x0a
        /*00b2*/ 	.short	(.L_32 - .L_31)
	.align		4
.L_31:
        /*00b4*/ 	.word	index@(.nv.constant0.triton_poi_fused_clone_13)
        /*00b8*/ 	.short	0x0210
        /*00ba*/ 	.short	0x0038


	//----- nvinfo : EIATTR_SW_WAR
	.align		4
.L_32:
        /*00bc*/ 	.byte	0x04, 0x36
        /*00be*/ 	.short	(.L_34 - .L_33)
.L_33:
        /*00c0*/ 	.word	0x00000008
.L_34:


//--------------------- .nv.callgraph             --------------------------
	.section	.nv.callgraph,"",@"SHT_CUDA_CALLGRAPH"
	.align	4
	.sectionentsize	8
	.align		4
        /*0000*/ 	.word	0x00000000
	.align		4
        /*0004*/ 	.word	0xffffffff
	.align		4
        /*0008*/ 	.word	0x00000000
	.align		4
        /*000c*/ 	.word	0xfffffffe
	.align		4
        /*0010*/ 	.word	0x00000000
	.align		4
        /*0014*/ 	.word	0xfffffffd
	.align		4
        /*0018*/ 	.word	0x00000000
	.align		4
        /*001c*/ 	.word	0xfffffffc


//--------------------- .nv.constant4             --------------------------
	.section	.nv.constant4,"a",@progbits
	.align	8
	.align		8
.nv.constant4:
        /*0000*/ 	.dword	_$_str


//--------------------- .text.triton_poi_fused_clone_13 --------------------------
	.section	.text.triton_poi_fused_clone_13,"ax",@progbits
	.sectionflags	@"SHF_BARRIERS=1"
	.align	128
        .global         triton_poi_fused_clone_13
        .type           triton_poi_fused_clone_13,@function
        .size           triton_poi_fused_clone_13,(.L_x_1 - triton_poi_fused_clone_13)
        .other          triton_poi_fused_clone_13,@"STO_CUDA_ENTRY STV_DEFAULT"
triton_poi_fused_clone_13:
.text.triton_poi_fused_clone_13:
[----:B------:R-:W0:Y:S01]  /*0000*/  LDC R1, c[0x0][0x28] ;  /* 0x00000a00ff017b82 */ /* 0x000e220000000800 */
[----:B------:R-:W1:Y:S07]  /*0010*/  S2R R8, SR_CTAID.Y ;  /* 0x0000000000087919 */ /* 0x000e6e0000002600 */
[----:B------:R-:W2:Y:S01]  /*0020*/  LDC.64 R14, c[0x0][0x220] ;  /* 0x00008800ff0e7b82 */ /* 0x000ea20000000a00 */
[----:B------:R-:W-:Y:S01]  /*0030*/  ULDC.64 UR6, c[0x0][0x208] ;  /* 0x0000820000067ab9 */ /* 0x000fe20000000a00 */
[----:B------:R-:W3:Y:S01]  /*0040*/  S2R R9, SR_TID.X ;  /* 0x0000000000097919 */ /* 0x000ee20000002100 */
[----:B------:R-:W4:Y:S05]  /*0050*/  S2R R12, SR_CTAID.X ;  /* 0x00000000000c7919 */ /* 0x000f2a0000002500 */
[----:B------:R-:W5:Y:S08]  /*0060*/  LDC.64 R10, c[0x0][0x218] ;  /* 0x00008600ff0a7b82 */ /* 0x000f700000000a00 */
[----:B------:R-:W2:Y:S01]  /*0070*/  LDC.64 R6, c[0x0][0x210] ;  /* 0x00008400ff067b82 */ /* 0x000ea20000000a00 */
[----:B-1----:R-:W-:Y:S01]  /*0080*/  SHF.R.S32.HI R18, RZ, 0x19, R8 ;  /* 0x00000019ff127819 */ /* 0x002fe20000011408 */
[----:B------:R-:W-:-:S03]  /*0090*/  IMAD.SHL.U32 R8, R8, 0x40, RZ ;  /* 0x0000004008087824 */ /* 0x000fc600078e00ff */
[----:B------:R-:W-:Y:S02]  /*00a0*/  SGXT R18, R18, 0x1 ;  /* 0x000000011212781a */ /* 0x000fe40000000200 */
[----:B---3--:R-:W-:Y:S02]  /*00b0*/  LOP3.LUT R13, R8, 0x3f, R9, 0xf8, !PT ;  /* 0x0000003f080d7812 */ /* 0x008fe400078ef809 */
[----:B------:R-:W-:Y:S01]  /*00c0*/  SHF.R.U32.HI R0, RZ, 0x6, R9 ;  /* 0x00000006ff007819 */ /* 0x000fe20000011609 */
[----:B----4-:R-:W-:Y:S01]  /*00d0*/  IMAD.SHL.U32 R12, R12, 0x2, RZ ;  /* 0x000000020c0c7824 */ /* 0x010fe200078e00ff */
[-C--:B------:R-:W-:Y:S02]  /*00e0*/  LEA.HI R4, R18, R13.reuse, RZ, 0x2 ;  /* 0x0000000d12047211 */ /* 0x080fe400078f10ff */
[----:B------:R-:W-:Y:S02]  /*00f0*/  LEA.HI R3, R13, R13, RZ, 0x1 ;  /* 0x0000000d0d037211 */ /* 0x000fe400078f08ff */
[----:B------:R-:W-:-:S02]  /*0100*/  SHF.R.S32.HI R17, RZ, 0x2, R4 ;  /* 0x00000002ff117819 */ /* 0x000fc40000011404 */
[----:B------:R-:W-:Y:S02]  /*0110*/  LOP3.LUT R16, R3, 0xfffffffe, RZ, 0xc0, !PT ;  /* 0xfffffffe03107812 */ /* 0x000fe400078ec0ff */
[----:B------:R-:W-:Y:S02]  /*0120*/  LEA.HI R19, R4, R17, RZ, 0x1 ;  /* 0x0000001104137211 */ /* 0x000fe400078f08ff */
[----:B------:R-:W-:Y:S01]  /*0130*/  SGXT.U32 R0, R0, 0x1 ;  /* 0x000000010000781a */ /* 0x000fe20000000000 */
[----:B------:R-:W-:Y:S01]  /*0140*/  IMAD.IADD R5, R13, 0x1, -R16 ;  /* 0x000000010d057824 */ /* 0x000fe200078e0a10 */
[----:B------:R-:W-:Y:S02]  /*0150*/  LOP3.LUT R16, R19, 0x7ffffffe, RZ, 0xc0, !PT ;  /* 0x7ffffffe13107812 */ /* 0x000fe400078ec0ff */
[----:B------:R-:W-:Y:S02]  /*0160*/  LOP3.LUT R2, R12, R0, RZ, 0xfc, !PT ;  /* 0x000000000c027212 */ /* 0x000fe400078efcff */
[----:B------:R-:W-:Y:S01]  /*0170*/  LEA.HI R20, R18, R13, RZ, 0x3 ;  /* 0x0000000d12147211 */ /* 0x000fe200078f18ff */
[----:B------:R-:W-:Y:S01]  /*0180*/  IMAD.IADD R17, R17, 0x1, -R16 ;  /* 0x0000000111117824 */ /* 0x000fe200078e0a10 */
[----:B------:R-:W-:Y:S01]  /*0190*/  SHF.R.S32.HI R4, RZ, 0x1, R3 ;  /* 0x00000001ff047819 */ /* 0x000fe20000011403 */
[----:B------:R-:W-:Y:S01]  /*01a0*/  IMAD R5, R2, 0x4, R5 ;  /* 0x0000000402057824 */ /* 0x000fe200078e0205 */
[----:B------:R-:W-:-:S02]  /*01b0*/  SHF.R.S32.HI R16, RZ, 0x3, R20 ;  /* 0x00000003ff107819 */ /* 0x000fc40000011414 */
[----:B------:R-:W-:Y:S02]  /*01c0*/  ISETP.GE.AND P0, PT, R2, 0x2, PT ;  /* 0x000000020200780c */ /* 0x000fe40003f06270 */
[----:B------:R-:W-:Y:S01]  /*01d0*/  LEA.HI R3, R3, R4, RZ, 0x1 ;  /* 0x0000000403037211 */ /* 0x000fe200078f08ff */
[----:B------:R-:W-:Y:S01]  /*01e0*/  IMAD R20, R16, 0x10, R5 ;  /* 0x0000001010147824 */ /* 0x000fe200078e0205 */
[----:B------:R-:W-:Y:S02]  /*01f0*/  LEA.HI R2, R18, R13, RZ, 0x6 ;  /* 0x0000000d12027211 */ /* 0x000fe400078f30ff */
[----:B------:R-:W-:Y:S01]  /*0200*/  ISETP.GE.AND P1, PT, R13, 0x100, PT ;  /* 0x000001000d00780c */ /* 0x000fe20003f26270 */
[----:B------:R-:W-:Y:S01]  /*0210*/  IMAD R21, R17, 0x2, R20 ;  /* 0x0000000211157824 */ /* 0x000fe200078e0214 */
[----:B------:R-:W-:Y:S01]  /*0220*/  LOP3.LUT R3, R3, 0x1ffffffe, RZ, 0xc0, !PT ;  /* 0x1ffffffe03037812 */ /* 0x000fe200078ec0ff */
[----:B------:R-:W-:Y:S01]  /*0230*/  IMAD.MOV.U32 R17, RZ, RZ, RZ ;  /* 0x000000ffff117224 */ /* 0x000fe200078e00ff */
[----:B------:R-:W-:-:S02]  /*0240*/  SHF.R.S32.HI R19, RZ, 0x6, R2 ;  /* 0x00000006ff137819 */ /* 0x000fc40000011402 */
[----:B------:R-:W-:Y:S01]  /*0250*/  ISETP.LT.AND P0, PT, R13, 0x100, !P0 ;  /* 0x000001000d00780c */ /* 0x000fe20004701270 */
[----:B------:R-:W-:Y:S02]  /*0260*/  IMAD.IADD R18, R4, 0x1, -R3 ;  /* 0x0000000104127824 */ /* 0x000fe400078e0a03 */
[C---:B--2---:R-:W-:Y:S01]  /*0270*/  IMAD.WIDE R14, R19.reuse, 0x4, R14 ;  /* 0x00000004130e7825 */ /* 0x044fe200078e020e */
[----:B------:R-:W1:Y:S03]  /*0280*/  LDC.64 R4, c[0x0][0x228] ;  /* 0x00008a00ff047b82 */ /* 0x000e660000000a00 */
[----:B------:R-:W-:Y:S01]  /*0290*/  IMAD R21, R18, 0x8, R21 ;  /* 0x0000000812157824 */ /* 0x000fe200078e0215 */
[----:B------:R2:W3:Y:S04]  /*02a0*/  @!P1 LDG.E.EL R17, desc[UR6][R14.64] ;  /* 0x000000060e119981 */ /* 0x0004e8000c2e1900 */
[----:B------:R-:W4:Y:S01]  /*02b0*/  LDC.64 R2, c[0x0][0x230] ;  /* 0x00008c00ff027b82 */ /* 0x000f220000000a00 */
[----:B------:R-:W-:Y:S01]  /*02c0*/  LEA.HI R18, R16, R16, RZ, 0x3 ;  /* 0x0000001010127211 */ /* 0x000fe200078f18ff */
[----:B-----5:R-:W-:-:S03]  /*02d0*/  IMAD.WIDE R10, R19, 0x4, R10 ;  /* 0x00000004130a7825 */ /* 0x020fc600078e020a */
[----:B------:R-:W-:Y:S01]  /*02e0*/  LOP3.LUT R19, R18, 0xfffffff8, RZ, 0xc0, !PT ;  /* 0xfffffff812137812 */ /* 0x000fe200078ec0ff */
[----:B------:R-:W-:Y:S02]  /*02f0*/  IMAD.MOV.U32 R13, RZ, RZ, RZ ;  /* 0x000000ffff0d7224 */ /* 0x000fe400078e00ff */
[----:B------:R-:W-:Y:S02]  /*0300*/  IMAD.MOV.U32 R18, RZ, RZ, RZ ;  /* 0x000000ffff127224 */ /* 0x000fe400078e00ff */
[----:B0-----:R-:W-:Y:S02]  /*0310*/  IMAD.WIDE R6, R21, 0x4, R6 ;  /* 0x0000000415067825 */ /* 0x001fe400078e0206 */
[----:B------:R-:W5:Y:S02]  /*0320*/  @!P1 LDG.E.EL R13, desc[UR6][R10.64] ;  /* 0x000000060a0d9981 */ /* 0x000f64000c2e1900 */
[----:B------:R-:W-:Y:S02]  /*0330*/  IMAD.IADD R19, R16, 0x1, -R19 ;  /* 0x0000000110137824 */ /* 0x000fe400078e0a13 */
[----:B------:R0:W5:Y:S01]  /*0340*/  @P0 LDG.E.EL R18, desc[UR6][R6.64] ;  /* 0x0000000606120981 */ /* 0x000162000c2e1900 */
[----:B--2---:R-:W-:Y:S01]  /*0350*/  CS2R R14, SRZ ;  /* 0x00000000000e7805 */ /* 0x004fe2000001ff00 */
[----:B-1----:R-:W-:-:S05]  /*0360*/  IMAD.WIDE R4, R19, 0x4, R4 ;  /* 0x0000000413047825 */ /* 0x002fca00078e0204 */
[----:B------:R1:W2:Y:S01]  /*0370*/  @!P1 LDG.E.EL R14, desc[UR6][R4.64] ;  /* 0x00000006040e9981 */ /* 0x0002a2000c2e1900 */
[----:B----4-:R-:W-:-:S05]  /*0380*/  IMAD.WIDE R2, R19, 0x4, R2 ;  /* 0x0000000413027825 */ /* 0x010fca00078e0202 */
[----:B------:R4:W2:Y:S01]  /*0390*/  @!P1 LDG.E.EL R15, desc[UR6][R2.64] ;  /* 0x00000006020f9981 */ /* 0x0008a2000c2e1900 */
[----:B------:R-:W4:Y:S01]  /*03a0*/  S2UR UR5, SR_CgaCtaId ;  /* 0x00000000000579c3 */ /* 0x000f220000008800 */
[----:B------:R-:W-:Y:S01]  /*03b0*/  IMAD.MOV.U32 R16, RZ, RZ, 0x3c000000 ;  /* 0x3c000000ff107424 */ /* 0x000fe200078e00ff */
[----:B------:R-:W-:Y:S01]  /*03c0*/  UMOV UR4, 0x400 ;  /* 0x0000040000047882 */ /* 0x000fe20000000000 */
[----:B0-----:R-:W-:-:S05]  /*03d0*/  IMAD.SHL.U32 R7, R9, 0x2, RZ ;  /* 0x0000000209077824 */ /* 0x001fca00078e00ff */
[----:B-1----:R-:W-:Y:S02]  /*03e0*/  LOP3.LUT R4, R7, 0x7e, RZ, 0xc0, !PT ;  /* 0x0000007e07047812 */ /* 0x002fe400078ec0ff */
[----:B------:R-:W-:Y:S01]  /*03f0*/  LOP3.LUT R0, R0, 0x7e, R7, 0xf8, !PT ;  /* 0x0000007e00007812 */ /* 0x000fe200078ef807 */
[----:B----4-:R-:W-:-:S06]  /*0400*/  UPRMT UR4, UR5, 0x654, UR4 ;  /* 0x0000065405047896 */ /* 0x010fcc0008000004 */
[----:B------:R-:W-:-:S05]  /*0410*/  LEA R11, R4, UR4, 0x1 ;  /* 0x00000004040b7c11 */ /* 0x000fca000f8e08ff */
[----:B------:R-:W-:Y:S01]  /*0420*/  IMAD R11, R0, 0x4, R11 ;  /* 0x00000004000b7824 */ /* 0x000fe200078e020b */
[----:B------:R-:W-:Y:S02]  /*0430*/  SHF.R.U32.HI R6, RZ, 0x1, R9 ;  /* 0x00000001ff067819 */ /* 0x000fe40000011609 */
[----:B------:R-:W-:Y:S02]  /*0440*/  LOP3.LUT R12, R12, 0x1, R9, 0xf8, !PT ;  /* 0x000000010c0c7812 */ /* 0x000fe400078ef809 */
[----:B------:R-:W-:Y:S02]  /*0450*/  SGXT.U32 R3, R6, 0x6 ;  /* 0x000000060603781a */ /* 0x000fe40000000000 */
[----:B------:R-:W-:Y:S02]  /*0460*/  ISETP.GE.AND P0, PT, R12, 0x2, PT ;  /* 0x000000020c00780c */ /* 0x000fe40003f06270 */
[----:B------:R-:W-:-:S04]  /*0470*/  LOP3.LUT R5, R8, R3, RZ, 0xfc, !PT ;  /* 0x0000000308057212 */ /* 0x000fc800078efcff */
[----:B------:R-:W-:Y:S02]  /*0480*/  ISETP.LT.AND P0, PT, R5, 0x100, !P0 ;  /* 0x000001000500780c */ /* 0x000fe40004701270 */
[----:B------:R-:W-:Y:S02]  /*0490*/  LOP3.LUT R7, R7, 0xfc, RZ, 0xc0, !PT ;  /* 0x000000fc07077812 */ /* 0x000fe400078ec0ff */
[----:B------:R-:W-:-:S03]  /*04a0*/  LOP3.LUT R9, R9, 0x7f, RZ, 0xc0, !PT ;  /* 0x0000007f09097812 */ /* 0x000fc600078ec0ff */
[----:B------:R-:W-:-:S04]  /*04b0*/  VIADD R0, R7, UR4 ;  /* 0x0000000407007c36 */ /* 0x000fc80008000000 */
[----:B------:R-:W-:Y:S02]  /*04c0*/  IMAD R0, R9, 0x4, R0 ;  /* 0x0000000409007824 */ /* 0x000fe400078e0200 */
[----:B---3--:R-:W-:-:S06]  /*04d0*/  FFMA R17, R17, R16, 9.9999997473787516356e-06 ;  /* 0x3727c5ac11117423 */ /* 0x008fcc0000000010 */
[----:B------:R-:W0:Y:S01]  /*04e0*/  MUFU.RSQ R17, R17 ;  /* 0x0000001100117308 */ /* 0x000e220000001400 */
[----:B-----5:R-:W-:-:S04]  /*04f0*/  FADD R18, -R13, R18 ;  /* 0x000000120d127221 */ /* 0x020fc80000000100 */
[----:B0-----:R-:W-:-:S04]  /*0500*/  FMUL R18, R17, R18 ;  /* 0x0000001211127220 */ /* 0x001fc80000400000 */
[----:B--2---:R-:W-:-:S05]  /*0510*/  FFMA R14, R18, R14, R15 ;  /* 0x0000000e120e7223 */ /* 0x004fca000000000f */
[----:B------:R0:W-:Y:S01]  /*0520*/  STS [R11], R14 ;  /* 0x0000000e0b007388 */ /* 0x0001e20000000800 */
[----:B------:R-:W-:Y:S06]  /*0530*/  BAR.SYNC.DEFER_BLOCKING 0x0 ;  /* 0x0000000000007b1d */ /* 0x000fec0000010000 */
[----:B0-----:R-:W-:Y:S05]  /*0540*/  @!P0 EXIT ;  /* 0x000000000000894d */ /* 0x001fea0003800000 */
[----:B------:R-:W0:Y:S01]  /*0550*/  LDS R7, [R0] ;  /* 0x0000000000077984 */ /* 0x000e220000000800 */
[----:B------:R-:W1:Y:S01]  /*0560*/  LDC.64 R2, c[0x0][0x238] ;  /* 0x00008e00ff027b82 */ /* 0x000e620000000a00 */
[----:B------:R-:W-:-:S04]  /*0570*/  IMAD R5, R5, 0x2, R12 ;  /* 0x0000000205057824 */ /* 0x000fc800078e020c */
[----:B-1----:R-:W-:-:S05]  /*0580*/  IMAD.WIDE R2, R5, 0x4, R2 ;  /* 0x0000000405027825 */ /* 0x002fca00078e0202 */
[----:B0-----:R-:W-:Y:S01]  /*0590*/  STG.E desc[UR6][R2.64], R7 ;  /* 0x0000000702007986 */ /* 0x001fe2000c101906 */
[----:B------:R-:W-:Y:S05]  /*05a0*/  EXIT ;  /* 0x000000000000794d */ /* 0x000fea0003800000 */
.L_x_0:
[----:B------:R-:W-:-:S00]  /*05b0*/  BRA `(.L_x_0) ;  /* 0xfffffffc00fc7947 */ /* 0x000fc0000383ffff */
[----:B------:R-:W-:-:S00]  /*05c0*/  NOP ;  /* 0x0000000000007918 */ /* 0x000fc00000000000 */
        /* <DEDUP_REMOVED lines=11> */
.L_x_1:


//--------------------- .nv.global.init           --------------------------
	.section	.nv.global.init,"aw",@progbits
.nv.global.init:
	.type		_$_str,@object
	.size		_$_str,(.L_0 - _$_str)
_$_str:
        /*0000*/ 	.byte	0x5f, 0x5f, 0x43, 0x55, 0x44, 0x41, 0x5f, 0x46, 0x54, 0x5a, 0x00
.L_0:


//--------------------- .nv.shared.triton_poi_fused_clone_13 --------------------------
	.section	.nv.shared.triton_poi_fused_clone_13,"aw",@nobits
	.sectionflags	@""
	.align	16
	.zero		1024


//--------------------- .nv.constant0.triton_poi_fused_clone_13 --------------------------
	.section	.nv.constant0.triton_poi_fused_clone_13,"a",@progbits
	.sectionflags	@""
	.align	4
.nv.constant0.triton_poi_fused_clone_13:
	.zero		584
